//
// Generated by NVIDIA NVVM Compiler
//
// Compiler Build ID: CL-36424714
// Cuda compilation tools, release 13.0, V13.0.88
// Based on NVVM 20.0.0
//

.version 9.0
.target sm_100
.address_size 64

	// .globl	_Z17vector_add_singlePfS_S_i

.visible .entry _Z17vector_add_singlePfS_S_i(
	.param .u64 .ptr .align 1 _Z17vector_add_singlePfS_S_i_param_0,
	.param .u64 .ptr .align 1 _Z17vector_add_singlePfS_S_i_param_1,
	.param .u64 .ptr .align 1 _Z17vector_add_singlePfS_S_i_param_2,
	.param .u32 _Z17vector_add_singlePfS_S_i_param_3
)
{
	.reg .pred 	%p<10>;
	.reg .b32 	%r<23>;
	.reg .b32 	%f<88>;
	.reg .b64 	%rd<40>;

	ld.param.u64 	%rd22, [_Z17vector_add_singlePfS_S_i_param_0];
	ld.param.u64 	%rd23, [_Z17vector_add_singlePfS_S_i_param_1];
	ld.param.u64 	%rd24, [_Z17vector_add_singlePfS_S_i_param_2];
	ld.param.u32 	%r16, [_Z17vector_add_singlePfS_S_i_param_3];
	cvta.to.global.u64 	%rd1, %rd24;
	cvta.to.global.u64 	%rd2, %rd23;
	cvta.to.global.u64 	%rd3, %rd22;
	setp.lt.s32 	%p1, %r16, 1;
	@%p1 bra 	$L__BB0_13;
	and.b32  	%r1, %r16, 15;
	setp.lt.u32 	%p2, %r16, 16;
	mov.b32 	%r20, 0;
	@%p2 bra 	$L__BB0_4;
	and.b32  	%r20, %r16, 2147483632;
	neg.s32 	%r18, %r20;
	add.s64 	%rd36, %rd3, 32;
	add.s64 	%rd35, %rd2, 32;
	add.s64 	%rd34, %rd1, 32;
$L__BB0_3:
	.pragma "nounroll";
	ld.global.f32 	%f1, [%rd36+-32];
	ld.global.f32 	%f2, [%rd35+-32];
	add.f32 	%f3, %f1, %f2;
	st.global.f32 	[%rd34+-32], %f3;
	ld.global.f32 	%f4, [%rd36+-28];
	ld.global.f32 	%f5, [%rd35+-28];
	add.f32 	%f6, %f4, %f5;
	st.global.f32 	[%rd34+-28], %f6;
	ld.global.f32 	%f7, [%rd36+-24];
	ld.global.f32 	%f8, [%rd35+-24];
	add.f32 	%f9, %f7, %f8;
	st.global.f32 	[%rd34+-24], %f9;
	ld.global.f32 	%f10, [%rd36+-20];
	ld.global.f32 	%f11, [%rd35+-20];
	add.f32 	%f12, %f10, %f11;
	st.global.f32 	[%rd34+-20], %f12;
	ld.global.f32 	%f13, [%rd36+-16];
	ld.global.f32 	%f14, [%rd35+-16];
	add.f32 	%f15, %f13, %f14;
	st.global.f32 	[%rd34+-16], %f15;
	ld.global.f32 	%f16, [%rd36+-12];
	ld.global.f32 	%f17, [%rd35+-12];
	add.f32 	%f18, %f16, %f17;
	st.global.f32 	[%rd34+-12], %f18;
	ld.global.f32 	%f19, [%rd36+-8];
	ld.global.f32 	%f20, [%rd35+-8];
	add.f32 	%f21, %f19, %f20;
	st.global.f32 	[%rd34+-8], %f21;
	ld.global.f32 	%f22, [%rd36+-4];
	ld.global.f32 	%f23, [%rd35+-4];
	add.f32 	%f24, %f22, %f23;
	st.global.f32 	[%rd34+-4], %f24;
	ld.global.f32 	%f25, [%rd36];
	ld.global.f32 	%f26, [%rd35];
	add.f32 	%f27, %f25, %f26;
	st.global.f32 	[%rd34], %f27;
	ld.global.f32 	%f28, [%rd36+4];
	ld.global.f32 	%f29, [%rd35+4];
	add.f32 	%f30, %f28, %f29;
	st.global.f32 	[%rd34+4], %f30;
	ld.global.f32 	%f31, [%rd36+8];
	ld.global.f32 	%f32, [%rd35+8];
	add.f32 	%f33, %f31, %f32;
	st.global.f32 	[%rd34+8], %f33;
	ld.global.f32 	%f34, [%rd36+12];
	ld.global.f32 	%f35, [%rd35+12];
	add.f32 	%f36, %f34, %f35;
	st.global.f32 	[%rd34+12], %f36;
	ld.global.f32 	%f37, [%rd36+16];
	ld.global.f32 	%f38, [%rd35+16];
	add.f32 	%f39, %f37, %f38;
	st.global.f32 	[%rd34+16], %f39;
	ld.global.f32 	%f40, [%rd36+20];
	ld.global.f32 	%f41, [%rd35+20];
	add.f32 	%f42, %f40, %f41;
	st.global.f32 	[%rd34+20], %f42;
	ld.global.f32 	%f43, [%rd36+24];
	ld.global.f32 	%f44, [%rd35+24];
	add.f32 	%f45, %f43, %f44;
	st.global.f32 	[%rd34+24], %f45;
	ld.global.f32 	%f46, [%rd36+28];
	ld.global.f32 	%f47, [%rd35+28];
	add.f32 	%f48, %f46, %f47;
	st.global.f32 	[%rd34+28], %f48;
	add.s32 	%r18, %r18, 16;
	add.s64 	%rd36, %rd36, 64;
	add.s64 	%rd35, %rd35, 64;
	add.s64 	%rd34, %rd34, 64;
	setp.ne.s32 	%p3, %r18, 0;
	@%p3 bra 	$L__BB0_3;
$L__BB0_4:
	setp.eq.s32 	%p4, %r1, 0;
	@%p4 bra 	$L__BB0_13;
	and.b32  	%r7, %r16, 7;
	setp.lt.u32 	%p5, %r1, 8;
	@%p5 bra 	$L__BB0_7;
	mul.wide.u32 	%rd25, %r20, 4;
	add.s64 	%rd26, %rd3, %rd25;
	ld.global.f32 	%f49, [%rd26];
	add.s64 	%rd27, %rd2, %rd25;
	ld.global.f32 	%f50, [%rd27];
	add.f32 	%f51, %f49, %f50;
	add.s64 	%rd28, %rd1, %rd25;
	st.global.f32 	[%rd28], %f51;
	ld.global.f32 	%f52, [%rd26+4];
	ld.global.f32 	%f53, [%rd27+4];
	add.f32 	%f54, %f52, %f53;
	st.global.f32 	[%rd28+4], %f54;
	ld.global.f32 	%f55, [%rd26+8];
	ld.global.f32 	%f56, [%rd27+8];
	add.f32 	%f57, %f55, %f56;
	st.global.f32 	[%rd28+8], %f57;
	ld.global.f32 	%f58, [%rd26+12];
	ld.global.f32 	%f59, [%rd27+12];
	add.f32 	%f60, %f58, %f59;
	st.global.f32 	[%rd28+12], %f60;
	ld.global.f32 	%f61, [%rd26+16];
	ld.global.f32 	%f62, [%rd27+16];
	add.f32 	%f63, %f61, %f62;
	st.global.f32 	[%rd28+16], %f63;
	ld.global.f32 	%f64, [%rd26+20];
	ld.global.f32 	%f65, [%rd27+20];
	add.f32 	%f66, %f64, %f65;
	st.global.f32 	[%rd28+20], %f66;
	ld.global.f32 	%f67, [%rd26+24];
	ld.global.f32 	%f68, [%rd27+24];
	add.f32 	%f69, %f67, %f68;
	st.global.f32 	[%rd28+24], %f69;
	ld.global.f32 	%f70, [%rd26+28];
	ld.global.f32 	%f71, [%rd27+28];
	add.f32 	%f72, %f70, %f71;
	st.global.f32 	[%rd28+28], %f72;
	add.s32 	%r20, %r20, 8;
$L__BB0_7:
	setp.eq.s32 	%p6, %r7, 0;
	@%p6 bra 	$L__BB0_13;
	and.b32  	%r10, %r16, 3;
	setp.lt.u32 	%p7, %r7, 4;
	@%p7 bra 	$L__BB0_10;
	mul.wide.u32 	%rd29, %r20, 4;
	add.s64 	%rd30, %rd3, %rd29;
	ld.global.f32 	%f73, [%rd30];
	add.s64 	%rd31, %rd2, %rd29;
	ld.global.f32 	%f74, [%rd31];
	add.f32 	%f75, %f73, %f74;
	add.s64 	%rd32, %rd1, %rd29;
	st.global.f32 	[%rd32], %f75;
	ld.global.f32 	%f76, [%rd30+4];
	ld.global.f32 	%f77, [%rd31+4];
	add.f32 	%f78, %f76, %f77;
	st.global.f32 	[%rd32+4], %f78;
	ld.global.f32 	%f79, [%rd30+8];
	ld.global.f32 	%f80, [%rd31+8];
	add.f32 	%f81, %f79, %f80;
	st.global.f32 	[%rd32+8], %f81;
	ld.global.f32 	%f82, [%rd30+12];
	ld.global.f32 	%f83, [%rd31+12];
	add.f32 	%f84, %f82, %f83;
	st.global.f32 	[%rd32+12], %f84;
	add.s32 	%r20, %r20, 4;
$L__BB0_10:
	setp.eq.s32 	%p8, %r10, 0;
	@%p8 bra 	$L__BB0_13;
	mul.wide.u32 	%rd33, %r20, 4;
	add.s64 	%rd39, %rd1, %rd33;
	add.s64 	%rd38, %rd2, %rd33;
	add.s64 	%rd37, %rd3, %rd33;
	neg.s32 	%r22, %r10;
$L__BB0_12:
	.pragma "nounroll";
	ld.global.f32 	%f85, [%rd37];
	ld.global.f32 	%f86, [%rd38];
	add.f32 	%f87, %f85, %f86;
	st.global.f32 	[%rd39], %f87;
	add.s64 	%rd39, %rd39, 4;
	add.s64 	%rd38, %rd38, 4;
	add.s64 	%rd37, %rd37, 4;
	add.s32 	%r22, %r22, 1;
	setp.ne.s32 	%p9, %r22, 0;
	@%p9 bra 	$L__BB0_12;
$L__BB0_13:
	ret;

}


// ===== COMPILED SASS (sm_100) =====

	.target	sm_100

	.elftype	@"ET_EXEC"


//--------------------- .note.nv.tkinfo           --------------------------
	.section	.note.nv.tkinfo,"",@"SHT_NOTE"
	.sectionflags	@"SHF_NOTE_NV_TKINFO"
	.tkinfo
        /*0018*/ 	.word	0x00000002
        /*0030*/ 	.string	""
        /*0030*/ 	.string	"ptxas"
        /*0030*/ 	.string	"Cuda compilation tools, release 13.0, V13.0.88"
        /*0030*/ 	.string	"Build cuda_13.0.r13.0/compiler.36424714_0"
        /*0030*/ 	.string	"-arch sm_100 -m 64 "



//--------------------- .note.nv.cuinfo           --------------------------
	.section	.note.nv.cuinfo,"",@"SHT_NOTE"
	.sectionflags	@"SHF_NOTE_NV_CUINFO"
        /*0018*/ 	.short	0x0002
        /*001a*/ 	.short	0x0064
        /*001c*/ 	.short	0x0082
	.zero		2


//--------------------- .nv.info                  --------------------------
	.section	.nv.info,"",@"SHT_CUDA_INFO"
	.align	4


	//----- nvinfo : EIATTR_REGCOUNT
	.align		4
        /*0000*/ 	.byte	0x04, 0x2f
        /*0002*/ 	.short	(.L_1 - .L_0)
	.align		4
.L_0:
        /*0004*/ 	.word	index@(_Z17vector_add_singlePfS_S_i)
        /*0008*/ 	.word	0x00000014


	//----- nvinfo : EIATTR_FRAME_SIZE
	.align		4
.L_1:
        /*000c*/ 	.byte	0x04, 0x11
        /*000e*/ 	.short	(.L_3 - .L_2)
	.align		4
.L_2:
        /*0010*/ 	.word	index@(_Z17vector_add_singlePfS_S_i)
        /*0014*/ 	.word	0x00000000


	//----- nvinfo : EIATTR_MIN_STACK_SIZE
	.align		4
.L_3:
        /*0018*/ 	.byte	0x04, 0x12
        /*001a*/ 	.short	(.L_5 - .L_4)
	.align		4
.L_4:
        /*001c*/ 	.word	index@(_Z17vector_add_singlePfS_S_i)
        /*0020*/ 	.word	0x00000000
.L_5:


//--------------------- .nv.compat                --------------------------
	.section	.nv.compat,"",@"SHT_CUDA_COMPAT_INFO"
	.align	4
        /*0000*/ 	.byte	0x02, 0x09, 0x00, 0x00, 0x02, 0x02, 0x01, 0x00, 0x02, 0x05, 0x05, 0x00, 0x03, 0x07, 0x01, 0x01
        /*0010*/ 	.byte	0x02, 0x03, 0x00, 0x00, 0x02, 0x06, 0x01, 0x00, 0x04, 0x0b, 0x08, 0x00, 0x09, 0x00, 0x00, 0x00
        /*0020*/ 	.byte	0x00, 0x00, 0x00, 0x00


//--------------------- .nv.info._Z17vector_add_singlePfS_S_i --------------------------
	.section	.nv.info._Z17vector_add_singlePfS_S_i,"",@"SHT_CUDA_INFO"
	.sectionflags	@""
	.align	4


	//----- nvinfo : EIATTR_CUDA_API_VERSION
	.align		4
        /*0000*/ 	.byte	0x04, 0x37
        /*0002*/ 	.short	(.L_7 - .L_6)
.L_6:
        /*0004*/ 	.word	0x00000082


	//----- nvinfo : EIATTR_KPARAM_INFO
	.align		4
.L_7:
        /*0008*/ 	.byte	0x04, 0x17
        /*000a*/ 	.short	(.L_9 - .L_8)
.L_8:
        /*000c*/ 	.word	0x00000000
        /*0010*/ 	.short	0x0003
        /*0012*/ 	.short	0x0018
        /*0014*/ 	.byte	0x00, 0xf0, 0x11, 0x00


	//----- nvinfo : EIATTR_KPARAM_INFO
	.align		4
.L_9:
        /*0018*/ 	.byte	0x04, 0x17
        /*001a*/ 	.short	(.L_11 - .L_10)
.L_10:
        /*001c*/ 	.word	0x00000000
        /*0020*/ 	.short	0x0002
        /*0022*/ 	.short	0x0010
        /*0024*/ 	.byte	0x00, 0xf5, 0x21, 0x00


	//----- nvinfo : EIATTR_KPARAM_INFO
	.align		4
.L_11:
        /*0028*/ 	.byte	0x04, 0x17
        /*002a*/ 	.short	(.L_13 - .L_12)
.L_12:
        /*002c*/ 	.word	0x00000000
        /*0030*/ 	.short	0x0001
        /*0032*/ 	.short	0x0008
        /*0034*/ 	.byte	0x00, 0xf5, 0x21, 0x00


	//----- nvinfo : EIATTR_KPARAM_INFO
	.align		4
.L_13:
        /*0038*/ 	.byte	0x04, 0x17
        /*003a*/ 	.short	(.L_15 - .L_14)
.L_14:
        /*003c*/ 	.word	0x00000000
        /*0040*/ 	.short	0x0000
        /*0042*/ 	.short	0x0000
        /*0044*/ 	.byte	0x00, 0xf5, 0x21, 0x00


	//----- nvinfo : EIATTR_SPARSE_MMA_MASK
	.align		4
.L_15:
        /*0048*/ 	.byte	0x03, 0x50
        /*004a*/ 	.short	0x0000


	//----- nvinfo : EIATTR_MAXREG_COUNT
	.align		4
        /*004c*/ 	.byte	0x03, 0x1b
        /*004e*/ 	.short	0x00ff


	//----- nvinfo : EIATTR_MERCURY_ISA_VERSION
	.align		4
        /*0050*/ 	.byte	0x03, 0x5f
        /*0052*/ 	.short	0x0101


	//----- nvinfo : EIATTR_VRC_CTA_INIT_COUNT
	.align		4
        /*0054*/ 	.byte	0x02, 0x4a
	.zero		1
	.zero		1


	//----- nvinfo : EIATTR_EXIT_INSTR_OFFSETS
	.align		4
        /*0058*/ 	.byte	0x04, 0x1c
        /*005a*/ 	.short	(.L_17 - .L_16)


	//   ....[0]....
.L_16:
        /*005c*/ 	.word	0x00000030


	//   ....[1]....
        /*0060*/ 	.word	0x00000680


	//   ....[2]....
        /*0064*/ 	.word	0x00000940


	//   ....[3]....
        /*0068*/ 	.word	0x00000b00


	//   ....[4]....
        /*006c*/ 	.word	0x00000ce0


	//----- nvinfo : EIATTR_CBANK_PARAM_SIZE
	.align		4
.L_17:
        /*0070*/ 	.byte	0x03, 0x19
        /*0072*/ 	.short	0x001c


	//----- nvinfo : EIATTR_PARAM_CBANK
	.align		4
        /*0074*/ 	.byte	0x04, 0x0a
        /*0076*/ 	.short	(.L_19 - .L_18)
	.align		4
.L_18:
        /*0078*/ 	.word	index@(.nv.constant0._Z17vector_add_singlePfS_S_i)
        /*007c*/ 	.short	0x0380
        /*007e*/ 	.short	0x001c


	//----- nvinfo : EIATTR_SW_WAR
	.align		4
.L_19:
        /*0080*/ 	.byte	0x04, 0x36
        /*0082*/ 	.short	(.L_21 - .L_20)
.L_20:
        /*0084*/ 	.word	0x00000008
.L_21:


//--------------------- .nv.callgraph             --------------------------
	.section	.nv.callgraph,"",@"SHT_CUDA_CALLGRAPH"
	.align	4
	.sectionentsize	8
	.align		4
        /*0000*/ 	.word	0x00000000
	.align		4
        /*0004*/ 	.word	0xffffffff
	.align		4
        /*0008*/ 	.word	0x00000000
	.align		4
        /*000c*/ 	.word	0xfffffffe
	.align		4
        /*0010*/ 	.word	0x00000000
	.align		4
        /*0014*/ 	.word	0xfffffffd
	.align		4
        /*0018*/ 	.word	0x00000000
	.align		4
        /*001c*/ 	.word	0xfffffffc


//--------------------- .text._Z17vector_add_singlePfS_S_i --------------------------
	.section	.text._Z17vector_add_singlePfS_S_i,"ax",@progbits
	.align	128
        .global         _Z17vector_add_singlePfS_S_i
        .type           _Z17vector_add_singlePfS_S_i,@function
        .size           _Z17vector_add_singlePfS_S_i,(.L_x_6 - _Z17vector_add_singlePfS_S_i)
        .other          _Z17vector_add_singlePfS_S_i,@"STO_CUDA_ENTRY STV_DEFAULT"
_Z17vector_add_singlePfS_S_i:
.text._Z17vector_add_singlePfS_S_i:
[----:B------:R-:W-:Y:S08]  /*0000*/  LDC R1, c[0x0][0x37c] ;  /* 0x0000df00ff017b82 */ /* 0x000ff00000000800 */
[----:B------:R-:W0:Y:S02]  /*0010*/  LDC R2, c[0x0][0x398] ;  /* 0x0000e600ff027b82 */ /* 0x000e240000000800 */
[----:B0-----:R-:W-:-:S13]  /*0020*/  ISETP.GE.AND P0, PT, R2, 0x1, PT ;  /* 0x000000010200780c */ /* 0x001fda0003f06270 */
[----:B------:R-:W-:Y:S05]  /*0030*/  @!P0 EXIT ;  /* 0x000000000000894d */ /* 0x000fea0003800000 */
[C---:B------:R-:W-:Y:S01]  /*0040*/  ISETP.GE.U32.AND P1, PT, R2.reuse, 0x10, PT ;  /* 0x000000100200780c */ /* 0x040fe20003f26070 */
[----:B------:R-:W0:Y:S01]  /*0050*/  LDCU.64 UR12, c[0x0][0x358] ;  /* 0x00006b00ff0c77ac */ /* 0x000e220008000a00 */
[----:B------:R-:W-:Y:S01]  /*0060*/  LOP3.LUT R12, R2, 0xf, RZ, 0xc0, !PT ;  /* 0x0000000f020c7812 */ /* 0x000fe200078ec0ff */
[----:B------:R-:W-:-:S03]  /*0070*/  HFMA2 R0, -RZ, RZ, 0, 0 ;  /* 0x00000000ff007431 */ /* 0x000fc600000001ff */
[----:B------:R-:W-:-:S07]  /*0080*/  ISETP.NE.AND P0, PT, R12, RZ, PT ;  /* 0x000000ff0c00720c */ /* 0x000fce0003f05270 */
[----:B------:R-:W-:Y:S06]  /*0090*/  @!P1 BRA `(.L_x_0) ;  /* 0x0000000400789947 */ /* 0x000fec0003800000 */
[----:B------:R-:W1:Y:S01]  /*00a0*/  LDCU.128 UR4, c[0x0][0x380] ;  /* 0x00007000ff0477ac */ /* 0x000e620008000c00 */
[----:B------:R-:W-:Y:S01]  /*00b0*/  LOP3.LUT R0, R2, 0x7ffffff0, RZ, 0xc0, !PT ;  /* 0x7ffffff002007812 */ /* 0x000fe200078ec0ff */
[----:B------:R-:W2:Y:S03]  /*00c0*/  LDCU.64 UR10, c[0x0][0x390] ;  /* 0x00007200ff0a77ac */ /* 0x000ea60008000a00 */
[----:B------:R-:W-:Y:S01]  /*00d0*/  IADD3 R3, PT, PT, -R0, RZ, RZ ;  /* 0x000000ff00037210 */ /* 0x000fe20007ffe1ff */
[----:B-1----:R-:W-:Y:S02]  /*00e0*/  UIADD3 UR8, UP0, UPT, UR4, 0x20, URZ ;  /* 0x0000002004087890 */ /* 0x002fe4000ff1e0ff */
[----:B------:R-:W-:Y:S02]  /*00f0*/  UIADD3 UR6, UP1, UPT, UR6, 0x20, URZ ;  /* 0x0000002006067890 */ /* 0x000fe4000ff3e0ff */
[----:B--2---:R-:W-:-:S02]  /*0100*/  UIADD3 UR4, UP2, UPT, UR10, 0x20, URZ ;  /* 0x000000200a047890 */ /* 0x004fc4000ff5e0ff */
[----:B------:R-:W-:Y:S01]  /*0110*/  UIADD3.X UR9, UPT, UPT, URZ, UR5, URZ, UP0, !UPT ;  /* 0x00000005ff097290 */ /* 0x000fe200087fe4ff */
[----:B------:R-:W-:Y:S01]  /*0120*/  MOV R16, UR8 ;  /* 0x0000000800107c02 */ /* 0x000fe20008000f00 */
[----:B------:R-:W-:Y:S01]  /*0130*/  UIADD3.X UR7, UPT, UPT, URZ, UR7, URZ, UP1, !UPT ;  /* 0x00000007ff077290 */ /* 0x000fe20008ffe4ff */
[----:B------:R-:W-:Y:S01]  /*0140*/  IMAD.U32 R11, RZ, RZ, UR6 ;  /* 0x00000006ff0b7e24 */ /* 0x000fe2000f8e00ff */
[----:B------:R-:W-:Y:S01]  /*0150*/  UIADD3.X UR5, UPT, UPT, URZ, UR11, URZ, UP2, !UPT ;  /* 0x0000000bff057290 */ /* 0x000fe200097fe4ff */
[----:B------:R-:W-:Y:S02]  /*0160*/  MOV R10, UR4 ;  /* 0x00000004000a7c02 */ /* 0x000fe40008000f00 */
[----:B------:R-:W-:Y:S02]  /*0170*/  MOV R5, UR9 ;  /* 0x0000000900057c02 */ /* 0x000fe40008000f00 */
[----:B------:R-:W-:Y:S01]  /*0180*/  MOV R14, UR7 ;  /* 0x00000007000e7c02 */ /* 0x000fe20008000f00 */
[----:B------:R-:W-:-:S07]  /*0190*/  IMAD.U32 R13, RZ, RZ, UR5 ;  /* 0x00000005ff0d7e24 */ /* 0x000fce000f8e00ff */
.L_x_1:
[----:B------:R-:W-:Y:S02]  /*01a0*/  MOV R4, R16 ;  /* 0x0000001000047202 */ /* 0x000fe40000000f00 */
[----:B------:R-:W-:Y:S02]  /*01b0*/  MOV R6, R11 ;  /* 0x0000000b00067202 */ /* 0x000fe40000000f00 */
[----:B------:R-:W-:Y:S01]  /*01c0*/  MOV R7, R14 ;  /* 0x0000000e00077202 */ /* 0x000fe20000000f00 */
[----:B0-2---:R-:W2:Y:S04]  /*01d0*/  LDG.E R8, desc[UR12][R4.64+-0x20] ;  /* 0xffffe00c04087981 */ /* 0x005ea8000c1e1900 */
[----:B------:R-:W2:Y:S02]  /*01e0*/  LDG.E R9, desc[UR12][R6.64+-0x20] ;  /* 0xffffe00c06097981 */ /* 0x000ea4000c1e1900 */
[----:B--2---:R-:W-:Y:S01]  /*01f0*/  FADD R11, R8, R9 ;  /* 0x00000009080b7221 */ /* 0x004fe20000000000 */
[----:B------:R-:W-:Y:S01]  /*0200*/  IMAD.MOV.U32 R8, RZ, RZ, R10 ;  /* 0x000000ffff087224 */ /* 0x000fe200078e000a */
[----:B------:R-:W-:-:S05]  /*0210*/  MOV R9, R13 ;  /* 0x0000000d00097202 */ /* 0x000fca0000000f00 */
[----:B------:R0:W-:Y:S04]  /*0220*/  STG.E desc[UR12][R8.64+-0x20], R11 ;  /* 0xffffe00b08007986 */ /* 0x0001e8000c10190c */
[----:B------:R-:W2:Y:S04]  /*0230*/  LDG.E R10, desc[UR12][R4.64+-0x1c] ;  /* 0xffffe40c040a7981 */ /* 0x000ea8000c1e1900 */
[----:B------:R-:W2:Y:S02]  /*0240*/  LDG.E R13, desc[UR12][R6.64+-0x1c] ;  /* 0xffffe40c060d7981 */ /* 0x000ea4000c1e1900 */
[----:B--2---:R-:W-:-:S05]  /*0250*/  FADD R13, R10, R13 ;  /* 0x0000000d0a0d7221 */ /* 0x004fca0000000000 */
[----:B------:R1:W-:Y:S04]  /*0260*/  STG.E desc[UR12][R8.64+-0x1c], R13 ;  /* 0xffffe40d08007986 */ /* 0x0003e8000c10190c */
[----:B------:R-:W2:Y:S04]  /*0270*/  LDG.E R10, desc[UR12][R4.64+-0x18] ;  /* 0xffffe80c040a7981 */ /* 0x000ea8000c1e1900 */
[----:B------:R-:W2:Y:S02]  /*0280*/  LDG.E R15, desc[UR12][R6.64+-0x18] ;  /* 0xffffe80c060f7981 */ /* 0x000ea4000c1e1900 */
[----:B--2---:R-:W-:-:S05]  /*0290*/  FADD R15, R10, R15 ;  /* 0x0000000f0a0f7221 */ /* 0x004fca0000000000 */
[----:B------:R2:W-:Y:S04]  /*02a0*/  STG.E desc[UR12][R8.64+-0x18], R15 ;  /* 0xffffe80f08007986 */ /* 0x0005e8000c10190c */
[----:B------:R-:W3:Y:S04]  /*02b0*/  LDG.E R10, desc[UR12][R4.64+-0x14] ;  /* 0xffffec0c040a7981 */ /* 0x000ee8000c1e1900 */
[----:B------:R-:W3:Y:S02]  /*02c0*/  LDG.E R17, desc[UR12][R6.64+-0x14] ;  /* 0xffffec0c06117981 */ /* 0x000ee4000c1e1900 */
[----:B---3--:R-:W-:-:S05]  /*02d0*/  FADD R17, R10, R17 ;  /* 0x000000110a117221 */ /* 0x008fca0000000000 */
[----:B------:R3:W-:Y:S04]  /*02e0*/  STG.E desc[UR12][R8.64+-0x14], R17 ;  /* 0xffffec1108007986 */ /* 0x0007e8000c10190c */
[----:B------:R-:W4:Y:S04]  /*02f0*/  LDG.E R10, desc[UR12][R4.64+-0x10] ;  /* 0xfffff00c040a7981 */ /* 0x000f28000c1e1900 */
[----:B0-----:R-:W4:Y:S02]  /*0300*/  LDG.E R11, desc[UR12][R6.64+-0x10] ;  /* 0xfffff00c060b7981 */ /* 0x001f24000c1e1900 */
[----:B----4-:R-:W-:-:S05]  /*0310*/  FADD R11, R10, R11 ;  /* 0x0000000b0a0b7221 */ /* 0x010fca0000000000 */
[----:B------:R0:W-:Y:S04]  /*0320*/  STG.E desc[UR12][R8.64+-0x10], R11 ;  /* 0xfffff00b08007986 */ /* 0x0001e8000c10190c */
[----:B------:R-:W4:Y:S04]  /*0330*/  LDG.E R10, desc[UR12][R4.64+-0xc] ;  /* 0xfffff40c040a7981 */ /* 0x000f28000c1e1900 */
[----:B-1----:R-:W4:Y:S02]  /*0340*/  LDG.E R13, desc[UR12][R6.64+-0xc] ;  /* 0xfffff40c060d7981 */ /* 0x002f24000c1e1900 */
[----:B----4-:R-:W-:-:S05]  /*0350*/  FADD R13, R10, R13 ;  /* 0x0000000d0a0d7221 */ /* 0x010fca0000000000 */
[----:B------:R1:W-:Y:S04]  /*0360*/  STG.E desc[UR12][R8.64+-0xc], R13 ;  /* 0xfffff40d08007986 */ /* 0x0003e8000c10190c */
[----:B------:R-:W4:Y:S04]  /*0370*/  LDG.E R10, desc[UR12][R4.64+-0x8] ;  /* 0xfffff80c040a7981 */ /* 0x000f28000c1e1900 */
[----:B--2---:R-:W4:Y:S02]  /*0380*/  LDG.E R15, desc[UR12][R6.64+-0x8] ;  /* 0xfffff80c060f7981 */ /* 0x004f24000c1e1900 */
[----:B----4-:R-:W-:-:S05]  /*0390*/  FADD R15, R10, R15 ;  /* 0x0000000f0a0f7221 */ /* 0x010fca0000000000 */
[----:B------:R2:W-:Y:S04]  /*03a0*/  STG.E desc[UR12][R8.64+-0x8], R15 ;  /* 0xfffff80f08007986 */ /* 0x0005e8000c10190c */
[----:B------:R-:W4:Y:S04]  /*03b0*/  LDG.E R10, desc[UR12][R4.64+-0x4] ;  /* 0xfffffc0c040a7981 */ /* 0x000f28000c1e1900 */
[----:B---3--:R-:W4:Y:S02]  /*03c0*/  LDG.E R17, desc[UR12][R6.64+-0x4] ;  /* 0xfffffc0c06117981 */ /* 0x008f24000c1e1900 */
[----:B----4-:R-:W-:-:S05]  /*03d0*/  FADD R17, R10, R17 ;  /* 0x000000110a117221 */ /* 0x010fca0000000000 */
        /* <DEDUP_REMOVED lines=26> */
[----:B--2---:R-:W4:Y:S01]  /*0580*/  LDG.E R15, desc[UR12][R6.64+0x18] ;  /* 0x0000180c060f7981 */ /* 0x004f22000c1e1900 */
[----:B------:R-:W-:Y:S01]  /*0590*/  IADD3 R3, PT, PT, R3, 0x10, RZ ;  /* 0x0000001003037810 */ /* 0x000fe20007ffe0ff */
[----:B----4-:R-:W-:-:S05]  /*05a0*/  FADD R15, R10, R15 ;  /* 0x0000000f0a0f7221 */ /* 0x010fca0000000000 */
[----:B------:R2:W-:Y:S04]  /*05b0*/  STG.E desc[UR12][R8.64+0x18], R15 ;  /* 0x0000180f08007986 */ /* 0x0005e8000c10190c */
[----:B------:R4:W5:Y:S04]  /*05c0*/  LDG.E R10, desc[UR12][R4.64+0x1c] ;  /* 0x00001c0c040a7981 */ /* 0x000968000c1e1900 */
[----:B---3--:R-:W5:Y:S01]  /*05d0*/  LDG.E R17, desc[UR12][R6.64+0x1c] ;  /* 0x00001c0c06117981 */ /* 0x008f62000c1e1900 */
[----:B------:R-:W-:Y:S02]  /*05e0*/  ISETP.NE.AND P1, PT, R3, RZ, PT ;  /* 0x000000ff0300720c */ /* 0x000fe40003f25270 */
[----:B0-----:R-:W-:-:S02]  /*05f0*/  IADD3 R11, P3, PT, R6, 0x40, RZ ;  /* 0x00000040060b7810 */ /* 0x001fc40007f7e0ff */
[----:B------:R-:W-:-:S03]  /*0600*/  IADD3 R16, P2, PT, R4, 0x40, RZ ;  /* 0x0000004004107810 */ /* 0x000fc60007f5e0ff */
[----:B------:R-:W-:Y:S01]  /*0610*/  IMAD.X R14, RZ, RZ, R7, P3 ;  /* 0x000000ffff0e7224 */ /* 0x000fe200018e0607 */
[----:B----4-:R-:W-:Y:S01]  /*0620*/  IADD3.X R5, PT, PT, RZ, R5, RZ, P2, !PT ;  /* 0x00000005ff057210 */ /* 0x010fe200017fe4ff */
[----:B-----5:R-:W-:Y:S01]  /*0630*/  FADD R17, R10, R17 ;  /* 0x000000110a117221 */ /* 0x020fe20000000000 */
[----:B------:R-:W-:-:S04]  /*0640*/  IADD3 R10, P4, PT, R8, 0x40, RZ ;  /* 0x00000040080a7810 */ /* 0x000fc80007f9e0ff */
[----:B------:R2:W-:Y:S01]  /*0650*/  STG.E desc[UR12][R8.64+0x1c], R17 ;  /* 0x00001c1108007986 */ /* 0x0005e2000c10190c */
[----:B-1----:R-:W-:Y:S01]  /*0660*/  IADD3.X R13, PT, PT, RZ, R9, RZ, P4, !PT ;  /* 0x00000009ff0d7210 */ /* 0x002fe200027fe4ff */
[----:B------:R-:W-:Y:S07]  /*0670*/  @P1 BRA `(.L_x_1) ;  /* 0xfffffff800c81947 */ /* 0x000fee000383ffff */
.L_x_0:
[----:B0-----:R-:W-:Y:S05]  /*0680*/  @!P0 EXIT ;  /* 0x000000000000894d */ /* 0x001fea0003800000 */
[----:B------:R-:W-:Y:S02]  /*0690*/  ISETP.GE.U32.AND P0, PT, R12, 0x8, PT ;  /* 0x000000080c00780c */ /* 0x000fe40003f06070 */
[----:B------:R-:W-:-:S04]  /*06a0*/  LOP3.LUT R14, R2, 0x7, RZ, 0xc0, !PT ;  /* 0x00000007020e7812 */ /* 0x000fc800078ec0ff */
[----:B------:R-:W-:-:S07]  /*06b0*/  ISETP.NE.AND P1, PT, R14, RZ, PT ;  /* 0x000000ff0e00720c */ /* 0x000fce0003f25270 */
[----:B------:R-:W-:Y:S06]  /*06c0*/  @!P0 BRA `(.L_x_2) ;  /* 0x00000000009c8947 */ /* 0x000fec0003800000 */
[----:B------:R-:W0:Y:S08]  /*06d0*/  LDC.64 R4, c[0x0][0x380] ;  /* 0x0000e000ff047b82 */ /* 0x000e300000000a00 */
[----:B------:R-:W1:Y:S08]  /*06e0*/  LDC.64 R6, c[0x0][0x388] ;  /* 0x0000e200ff067b82 */ /* 0x000e700000000a00 */
[----:B--2---:R-:W2:Y:S01]  /*06f0*/  LDC.64 R8, c[0x0][0x390] ;  /* 0x0000e400ff087b82 */ /* 0x004ea20000000a00 */
[----:B0-----:R-:W-:-:S05]  /*0700*/  IMAD.WIDE.U32 R4, R0, 0x4, R4 ;  /* 0x0000000400047825 */ /* 0x001fca00078e0004 */
[----:B------:R-:W3:Y:S01]  /*0710*/  LDG.E R3, desc[UR12][R4.64] ;  /* 0x0000000c04037981 */ /* 0x000ee2000c1e1900 */
[----:B-1----:R-:W-:-:S05]  /*0720*/  IMAD.WIDE.U32 R6, R0, 0x4, R6 ;  /* 0x0000000400067825 */ /* 0x002fca00078e0006 */
[----:B------:R-:W3:Y:S01]  /*0730*/  LDG.E R10, desc[UR12][R6.64] ;  /* 0x0000000c060a7981 */ /* 0x000ee2000c1e1900 */
[----:B--2---:R-:W-:-:S04]  /*0740*/  IMAD.WIDE.U32 R8, R0, 0x4, R8 ;  /* 0x0000000400087825 */ /* 0x004fc800078e0008 */
[----:B---3--:R-:W-:-:S05]  /*0750*/  FADD R3, R3, R10 ;  /* 0x0000000a03037221 */ /* 0x008fca0000000000 */
        /* <DEDUP_REMOVED lines=13> */
[----:B0-----:R-:W4:Y:S04]  /*0830*/  LDG.E R3, desc[UR12][R4.64+0x10] ;  /* 0x0000100c04037981 */ /* 0x001f28000c1e1900 */
[----:B------:R-:W4:Y:S02]  /*0840*/  LDG.E R10, desc[UR12][R6.64+0x10] ;  /* 0x0000100c060a7981 */ /* 0x000f24000c1e1900 */
        /* <DEDUP_REMOVED lines=10> */
[----:B------:R-:W2:Y:S04]  /*08f0*/  LDG.E R10, desc[UR12][R4.64+0x1c] ;  /* 0x00001c0c040a7981 */ /* 0x000ea8000c1e1900 */
[----:B---3--:R-:W2:Y:S01]  /*0900*/  LDG.E R15, desc[UR12][R6.64+0x1c] ;  /* 0x00001c0c060f7981 */ /* 0x008ea2000c1e1900 */
[----:B------:R-:W-:Y:S01]  /*0910*/  IADD3 R0, PT, PT, R0, 0x8, RZ ;  /* 0x0000000800007810 */ /* 0x000fe20007ffe0ff */
[----:B--2---:R-:W-:-:S05]  /*0920*/  FADD R15, R10, R15 ;  /* 0x0000000f0a0f7221 */ /* 0x004fca0000000000 */
[----:B------:R0:W-:Y:S02]  /*0930*/  STG.E desc[UR12][R8.64+0x1c], R15 ;  /* 0x00001c0f08007986 */ /* 0x0001e4000c10190c */
.L_x_2:
[----:B------:R-:W-:Y:S05]  /*0940*/  @!P1 EXIT ;  /* 0x000000000000994d */ /* 0x000fea0003800000 */
[----:B------:R-:W-:Y:S02]  /*0950*/  ISETP.GE.U32.AND P0, PT, R14, 0x4, PT ;  /* 0x000000040e00780c */ /* 0x000fe40003f06070 */
[----:B------:R-:W-:-:S04]  /*0960*/  LOP3.LUT R2, R2, 0x3, RZ, 0xc0, !PT ;  /* 0x0000000302027812 */ /* 0x000fc800078ec0ff */
[----:B------:R-:W-:-:S07]  /*0970*/  ISETP.NE.AND P1, PT, R2, RZ, PT ;  /* 0x000000ff0200720c */ /* 0x000fce0003f25270 */
[----:B------:R-:W-:Y:S06]  /*0980*/  @!P0 BRA `(.L_x_3) ;  /* 0x00000000005c8947 */ /* 0x000fec0003800000 */
[----:B------:R-:W1:Y:S08]  /*0990*/  LDC.64 R4, c[0x0][0x380] ;  /* 0x0000e000ff047b82 */ /* 0x000e700000000a00 */
[----:B------:R-:W3:Y:S08]  /*09a0*/  LDC.64 R6, c[0x0][0x388] ;  /* 0x0000e200ff067b82 */ /* 0x000ef00000000a00 */
[----:B0-2---:R-:W0:Y:S01]  /*09b0*/  LDC.64 R8, c[0x0][0x390] ;  /* 0x0000e400ff087b82 */ /* 0x005e220000000a00 */
[----:B-1----:R-:W-:-:S05]  /*09c0*/  IMAD.WIDE.U32 R4, R0, 0x4, R4 ;  /* 0x0000000400047825 */ /* 0x002fca00078e0004 */
[----:B------:R-:W2:Y:S01]  /*09d0*/  LDG.E R3, desc[UR12][R4.64] ;  /* 0x0000000c04037981 */ /* 0x000ea2000c1e1900 */
[----:B---3--:R-:W-:-:S05]  /*09e0*/  IMAD.WIDE.U32 R6, R0, 0x4, R6 ;  /* 0x0000000400067825 */ /* 0x008fca00078e0006 */
[----:B------:R-:W2:Y:S01]  /*09f0*/  LDG.E R10, desc[UR12][R6.64] ;  /* 0x0000000c060a7981 */ /* 0x000ea2000c1e1900 */
[----:B0-----:R-:W-:-:S04]  /*0a00*/  IMAD.WIDE.U32 R8, R0, 0x4, R8 ;  /* 0x0000000400087825 */ /* 0x001fc800078e0008 */
[----:B--2---:R-:W-:-:S05]  /*0a10*/  FADD R3, R3, R10 ;  /* 0x0000000a03037221 */ /* 0x004fca0000000000 */
        /* <DEDUP_REMOVED lines=9> */
[----:B------:R-:W2:Y:S04]  /*0ab0*/  LDG.E R10, desc[UR12][R4.64+0xc] ;  /* 0x00000c0c040a7981 */ /* 0x000ea8000c1e1900 */
[----:B------:R-:W2:Y:S01]  /*0ac0*/  LDG.E R15, desc[UR12][R6.64+0xc] ;  /* 0x00000c0c060f7981 */ /* 0x000ea2000c1e1900 */
[----:B------:R-:W-:Y:S01]  /*0ad0*/  IADD3 R0, PT, PT, R0, 0x4, RZ ;  /* 0x0000000400007810 */ /* 0x000fe20007ffe0ff */
[----:B--2---:R-:W-:-:S05]  /*0ae0*/  FADD R15, R10, R15 ;  /* 0x0000000f0a0f7221 */ /* 0x004fca0000000000 */
[----:B------:R1:W-:Y:S02]  /*0af0*/  STG.E desc[UR12][R8.64+0xc], R15 ;  /* 0x00000c0f08007986 */ /* 0x0003e4000c10190c */
.L_x_3:
[----:B------:R-:W-:Y:S05]  /*0b00*/  @!P1 EXIT ;  /* 0x000000000000994d */ /* 0x000fea0003800000 */
[----:B------:R-:W3:Y:S08]  /*0b10*/  LDC.64 R4, c[0x0][0x390] ;  /* 0x0000e400ff047b82 */ /* 0x000ef00000000a00 */
[----:B------:R-:W4:Y:S08]  /*0b20*/  LDC.64 R6, c[0x0][0x388] ;  /* 0x0000e200ff067b82 */ /* 0x000f300000000a00 */
[----:B012---:R-:W0:Y:S01]  /*0b30*/  LDC.64 R8, c[0x0][0x380] ;  /* 0x0000e000ff087b82 */ /* 0x007e220000000a00 */
[----:B---3--:R-:W-:-:S04]  /*0b40*/  IMAD.WIDE.U32 R4, R0, 0x4, R4 ;  /* 0x0000000400047825 */ /* 0x008fc800078e0004 */
[----:B------:R-:W-:Y:S01]  /*0b50*/  IMAD.MOV.U32 R10, RZ, RZ, R4 ;  /* 0x000000ffff0a7224 */ /* 0x000fe200078e0004 */
[----:B------:R-:W-:Y:S01]  /*0b60*/  MOV R13, R5 ;  /* 0x00000005000d7202 */ /* 0x000fe20000000f00 */
[----:B----4-:R-:W-:-:S05]  /*0b70*/  IMAD.WIDE.U32 R6, R0, 0x4, R6 ;  /* 0x0000000400067825 */ /* 0x010fca00078e0006 */
[----:B------:R-:W-:Y:S01]  /*0b80*/  MOV R11, R7 ;  /* 0x00000007000b7202 */ /* 0x000fe20000000f00 */
[----:B0-----:R-:W-:Y:S01]  /*0b90*/  IMAD.WIDE.U32 R8, R0, 0x4, R8 ;  /* 0x0000000400087825 */ /* 0x001fe200078e0008 */
[----:B------:R-:W-:-:S07]  /*0ba0*/  IADD3 R0, PT, PT, -R2, RZ, RZ ;  /* 0x000000ff02007210 */ /* 0x000fce0007ffe1ff */
.L_x_4:
[----:B0-----:R-:W-:Y:S01]  /*0bb0*/  IMAD.MOV.U32 R2, RZ, RZ, R8 ;  /* 0x000000ffff027224 */ /* 0x001fe200078e0008 */
[----:B------:R-:W-:Y:S02]  /*0bc0*/  MOV R5, R11 ;  /* 0x0000000b00057202 */ /* 0x000fe40000000f00 */
[----:B------:R-:W-:Y:S02]  /*0bd0*/  MOV R3, R9 ;  /* 0x0000000900037202 */ /* 0x000fe40000000f00 */
[----:B------:R-:W-:-:S03]  /*0be0*/  MOV R4, R6 ;  /* 0x0000000600047202 */ /* 0x000fc60000000f00 */
[----:B------:R0:W2:Y:S04]  /*0bf0*/  LDG.E R2, desc[UR12][R2.64] ;  /* 0x0000000c02027981 */ /* 0x0000a8000c1e1900 */
[----:B------:R-:W2:Y:S01]  /*0c00*/  LDG.E R5, desc[UR12][R4.64] ;  /* 0x0000000c04057981 */ /* 0x000ea2000c1e1900 */
[----:B------:R-:W-:Y:S02]  /*0c10*/  IADD3 R0, PT, PT, R0, 0x1, RZ ;  /* 0x0000000100007810 */ /* 0x000fe40007ffe0ff */
[----:B------:R-:W-:Y:S02]  /*0c20*/  IADD3 R6, P2, PT, R6, 0x4, RZ ;  /* 0x0000000406067810 */ /* 0x000fe40007f5e0ff */
[----:B------:R-:W-:Y:S01]  /*0c30*/  ISETP.NE.AND P0, PT, R0, RZ, PT ;  /* 0x000000ff0000720c */ /* 0x000fe20003f05270 */
[----:B0-----:R-:W-:Y:S01]  /*0c40*/  IMAD.MOV.U32 R3, RZ, RZ, R13 ;  /* 0x000000ffff037224 */ /* 0x001fe200078e000d */
[----:B------:R-:W-:-:S02]  /*0c50*/  IADD3 R8, P3, PT, R8, 0x4, RZ ;  /* 0x0000000408087810 */ /* 0x000fc40007f7e0ff */
[----:B------:R-:W-:Y:S02]  /*0c60*/  IADD3.X R11, PT, PT, RZ, R11, RZ, P2, !PT ;  /* 0x0000000bff0b7210 */ /* 0x000fe400017fe4ff */
[----:B------:R-:W-:Y:S01]  /*0c70*/  IADD3.X R9, PT, PT, RZ, R9, RZ, P3, !PT ;  /* 0x00000009ff097210 */ /* 0x000fe20001ffe4ff */
[----:B--2---:R-:W-:Y:S01]  /*0c80*/  FADD R7, R2, R5 ;  /* 0x0000000502077221 */ /* 0x004fe20000000000 */
[----:B------:R-:W-:Y:S02]  /*0c90*/  MOV R2, R10 ;  /* 0x0000000a00027202 */ /* 0x000fe40000000f00 */
[----:B------:R-:W-:-:S03]  /*0ca0*/  IADD3 R10, P1, PT, R10, 0x4, RZ ;  /* 0x000000040a0a7810 */ /* 0x000fc60007f3e0ff */
[----:B------:R0:W-:Y:S01]  /*0cb0*/  STG.E desc[UR12][R2.64], R7 ;  /* 0x0000000702007986 */ /* 0x0001e2000c10190c */
[----:B------:R-:W-:Y:S01]  /*0cc0*/  IADD3.X R13, PT, PT, RZ, R13, RZ, P1, !PT ;  /* 0x0000000dff0d7210 */ /* 0x000fe20000ffe4ff */
[----:B------:R-:W-:Y:S08]  /*0cd0*/  @P0 BRA `(.L_x_4) ;  /* 0xfffffffc00b40947 */ /* 0x000ff0000383ffff */
[----:B------:R-:W-:Y:S05]  /*0ce0*/  EXIT ;  /* 0x000000000000794d */ /* 0x000fea0003800000 */
.L_x_5:
[----:B------:R-:W-:-:S00]  /*0cf0*/  BRA `(.L_x_5) ;  /* 0xfffffffc00fc7947 */ /* 0x000fc0000383ffff */
[----:B------:R-:W-:-:S00]  /*0d00*/  NOP ;  /* 0x0000000000007918 */ /* 0x000fc00000000000 */
[----:B------:R-:W-:-:S00]  /*0d10*/  NOP ;  /* 0x0000000000007918 */ /* 0x000fc00000000000 */
[----:B------:R-:W-:-:S00]  /*0d20*/  NOP ;  /* 0x0000000000007918 */ /* 0x000fc00000000000 */
[----:B------:R-:W-:-:S00]  /*0d30*/  NOP ;  /* 0x0000000000007918 */ /* 0x000fc00000000000 */
[----:B------:R-:W-:-:S00]  /*0d40*/  NOP ;  /* 0x0000000000007918 */ /* 0x000fc00000000000 */
[----:B------:R-:W-:-:S00]  /*0d50*/  NOP ;  /* 0x0000000000007918 */ /* 0x000fc00000000000 */
[----:B------:R-:W-:-:S00]  /*0d60*/  NOP ;  /* 0x0000000000007918 */ /* 0x000fc00000000000 */
[----:B------:R-:W-:-:S00]  /*0d70*/  NOP ;  /* 0x0000000000007918 */ /* 0x000fc00000000000 */
.L_x_6:


//--------------------- .nv.shared.reserved.0     --------------------------
	.section	.nv.shared.reserved.0,"aw",@nobits
	.weak		__nv_reservedSMEM_offset_0_alias
	.size		__nv_reservedSMEM_offset_0_alias, 0, 64
	.other		__nv_reservedSMEM_offset_0_alias,@"STO_CUDA_RESERVED_SHARED STV_DEFAULT"
__nv_reservedSMEM_offset_0_alias:
	.zero		0
	.zero		64


//--------------------- .nv.constant0._Z17vector_add_singlePfS_S_i --------------------------
	.section	.nv.constant0._Z17vector_add_singlePfS_S_i,"a",@progbits
	.sectionflags	@""
	.align	4
.nv.constant0._Z17vector_add_singlePfS_S_i:
	.zero		924


//--------------------- SYMBOLS --------------------------

	.type		.nv.reservedSmem.offset0,@object
	.size		.nv.reservedSmem.offset0,0x4
